//
// Generated by NVIDIA NVVM Compiler
//
// Compiler Build ID: CL-36424714
// Cuda compilation tools, release 13.0, V13.0.88
// Based on NVVM 20.0.0
//

.version 9.0
.target sm_100
.address_size 64

	// .globl	d_mag_grad_2d_real

.visible .entry d_mag_grad_2d_real(
	.param .u64 .ptr .align 1 d_mag_grad_2d_real_param_0,
	.param .u64 .ptr .align 1 d_mag_grad_2d_real_param_1,
	.param .u32 d_mag_grad_2d_real_param_2,
	.param .u32 d_mag_grad_2d_real_param_3
)
{
	.reg .pred 	%p<6>;
	.reg .b32 	%r<13>;
	.reg .b32 	%f<16>;
	.reg .b64 	%rd<16>;

	ld.param.u64 	%rd5, [d_mag_grad_2d_real_param_0];
	ld.param.u64 	%rd6, [d_mag_grad_2d_real_param_1];
	ld.param.u32 	%r3, [d_mag_grad_2d_real_param_2];
	ld.param.u32 	%r4, [d_mag_grad_2d_real_param_3];
	cvta.to.global.u64 	%rd1, %rd6;
	mov.u32 	%r6, %tid.x;
	mov.u32 	%r7, %ctaid.x;
	mov.u32 	%r8, %ntid.x;
	mad.lo.s32 	%r1, %r7, %r8, %r6;
	mov.u32 	%r9, %tid.y;
	mov.u32 	%r10, %ctaid.y;
	mov.u32 	%r11, %ntid.y;
	mad.lo.s32 	%r12, %r10, %r11, %r9;
	setp.ge.u32 	%p1, %r1, %r3;
	setp.ge.u32 	%p2, %r12, %r4;
	or.pred  	%p3, %p1, %p2;
	@%p3 bra 	$L__BB0_6;
	cvt.u64.u32 	%rd7, %r1;
	cvt.u64.u32 	%rd2, %r3;
	mul.wide.u32 	%rd8, %r3, %r12;
	add.s64 	%rd3, %rd8, %rd7;
	setp.eq.s32 	%p4, %r1, 0;
	shl.b64 	%rd9, %rd3, 2;
	add.s64 	%rd4, %rd1, %rd9;
	mov.f32 	%f14, 0f00000000;
	@%p4 bra 	$L__BB0_3;
	ld.global.f32 	%f6, [%rd4];
	ld.global.f32 	%f7, [%rd4+-4];
	sub.f32 	%f14, %f6, %f7;
$L__BB0_3:
	setp.eq.s32 	%p5, %r12, 0;
	mov.f32 	%f15, 0f00000000;
	@%p5 bra 	$L__BB0_5;
	ld.global.f32 	%f9, [%rd4];
	sub.s64 	%rd10, %rd3, %rd2;
	shl.b64 	%rd11, %rd10, 2;
	add.s64 	%rd12, %rd1, %rd11;
	ld.global.f32 	%f10, [%rd12];
	sub.f32 	%f15, %f9, %f10;
$L__BB0_5:
	mul.f32 	%f11, %f15, %f15;
	fma.rn.f32 	%f12, %f14, %f14, %f11;
	sqrt.rn.f32 	%f13, %f12;
	cvta.to.global.u64 	%rd13, %rd5;
	add.s64 	%rd15, %rd13, %rd9;
	st.global.f32 	[%rd15], %f13;
$L__BB0_6:
	ret;

}


// ===== COMPILED SASS (sm_100) =====

	.target	sm_100

	.elftype	@"ET_EXEC"


//--------------------- .note.nv.tkinfo           --------------------------
	.section	.note.nv.tkinfo,"",@"SHT_NOTE"
	.sectionflags	@"SHF_NOTE_NV_TKINFO"
	.tkinfo
        /*0018*/ 	.word	0x00000002
        /*0030*/ 	.string	""
        /*0030*/ 	.string	"ptxas"
        /*0030*/ 	.string	"Cuda compilation tools, release 13.0, V13.0.88"
        /*0030*/ 	.string	"Build cuda_13.0.r13.0/compiler.36424714_0"
        /*0030*/ 	.string	"-arch sm_100 -m 64 "



//--------------------- .note.nv.cuinfo           --------------------------
	.section	.note.nv.cuinfo,"",@"SHT_NOTE"
	.sectionflags	@"SHF_NOTE_NV_CUINFO"
        /*0018*/ 	.short	0x0002
        /*001a*/ 	.short	0x0064
        /*001c*/ 	.short	0x0082
	.zero		2


//--------------------- .nv.info                  --------------------------
	.section	.nv.info,"",@"SHT_CUDA_INFO"
	.align	4


	//----- nvinfo : EIATTR_REGCOUNT
	.align		4
        /*0000*/ 	.byte	0x04, 0x2f
        /*0002*/ 	.short	(.L_1 - .L_0)
	.align		4
.L_0:
        /*0004*/ 	.word	index@(d_mag_grad_2d_real)
        /*0008*/ 	.word	0x0000000f


	//----- nvinfo : EIATTR_FRAME_SIZE
	.align		4
.L_1:
        /*000c*/ 	.byte	0x04, 0x11
        /*000e*/ 	.short	(.L_3 - .L_2)
	.align		4
.L_2:
        /*0010*/ 	.word	index@($__internal_0_$__cuda_sm20_sqrt_rn_f32_slowpath)
        /*0014*/ 	.word	0x00000000


	//----- nvinfo : EIATTR_FRAME_SIZE
	.align		4
.L_3:
        /*0018*/ 	.byte	0x04, 0x11
        /*001a*/ 	.short	(.L_5 - .L_4)
	.align		4
.L_4:
        /*001c*/ 	.word	index@(d_mag_grad_2d_real)
        /*0020*/ 	.word	0x00000000


	//----- nvinfo : EIATTR_MIN_STACK_SIZE
	.align		4
.L_5:
        /*0024*/ 	.byte	0x04, 0x12
        /*0026*/ 	.short	(.L_7 - .L_6)
	.align		4
.L_6:
        /*0028*/ 	.word	index@(d_mag_grad_2d_real)
        /*002c*/ 	.word	0x00000000
.L_7:


//--------------------- .nv.compat                --------------------------
	.section	.nv.compat,"",@"SHT_CUDA_COMPAT_INFO"
	.align	4
        /*0000*/ 	.byte	0x02, 0x09, 0x00, 0x00, 0x02, 0x02, 0x01, 0x00, 0x02, 0x05, 0x05, 0x00, 0x03, 0x07, 0x01, 0x01
        /*0010*/ 	.byte	0x02, 0x03, 0x00, 0x00, 0x02, 0x06, 0x01, 0x00, 0x04, 0x0b, 0x08, 0x00, 0x01, 0x00, 0x00, 0x00
        /*0020*/ 	.byte	0x00, 0x00, 0x00, 0x00


//--------------------- .nv.info.d_mag_grad_2d_real --------------------------
	.section	.nv.info.d_mag_grad_2d_real,"",@"SHT_CUDA_INFO"
	.sectionflags	@""
	.align	4


	//----- nvinfo : EIATTR_CUDA_API_VERSION
	.align		4
        /*0000*/ 	.byte	0x04, 0x37
        /*0002*/ 	.short	(.L_9 - .L_8)
.L_8:
        /*0004*/ 	.word	0x00000082


	//----- nvinfo : EIATTR_KPARAM_INFO
	.align		4
.L_9:
        /*0008*/ 	.byte	0x04, 0x17
        /*000a*/ 	.short	(.L_11 - .L_10)
.L_10:
        /*000c*/ 	.word	0x00000000
        /*0010*/ 	.short	0x0003
        /*0012*/ 	.short	0x0014
        /*0014*/ 	.byte	0x00, 0xf0, 0x11, 0x00


	//----- nvinfo : EIATTR_KPARAM_INFO
	.align		4
.L_11:
        /*0018*/ 	.byte	0x04, 0x17
        /*001a*/ 	.short	(.L_13 - .L_12)
.L_12:
        /*001c*/ 	.word	0x00000000
        /*0020*/ 	.short	0x0002
        /*0022*/ 	.short	0x0010
        /*0024*/ 	.byte	0x00, 0xf0, 0x11, 0x00


	//----- nvinfo : EIATTR_KPARAM_INFO
	.align		4
.L_13:
        /*0028*/ 	.byte	0x04, 0x17
        /*002a*/ 	.short	(.L_15 - .L_14)
.L_14:
        /*002c*/ 	.word	0x00000000
        /*0030*/ 	.short	0x0001
        /*0032*/ 	.short	0x0008
        /*0034*/ 	.byte	0x00, 0xf5, 0x21, 0x00


	//----- nvinfo : EIATTR_KPARAM_INFO
	.align		4
.L_15:
        /*0038*/ 	.byte	0x04, 0x17
        /*003a*/ 	.short	(.L_17 - .L_16)
.L_16:
        /*003c*/ 	.word	0x00000000
        /*0040*/ 	.short	0x0000
        /*0042*/ 	.short	0x0000
        /*0044*/ 	.byte	0x00, 0xf5, 0x21, 0x00


	//----- nvinfo : EIATTR_SPARSE_MMA_MASK
	.align		4
.L_17:
        /*0048*/ 	.byte	0x03, 0x50
        /*004a*/ 	.short	0x0000


	//----- nvinfo : EIATTR_MAXREG_COUNT
	.align		4
        /*004c*/ 	.byte	0x03, 0x1b
        /*004e*/ 	.short	0x00ff


	//----- nvinfo : EIATTR_MERCURY_ISA_VERSION
	.align		4
        /*0050*/ 	.byte	0x03, 0x5f
        /*0052*/ 	.short	0x0101


	//----- nvinfo : EIATTR_VRC_CTA_INIT_COUNT
	.align		4
        /*0054*/ 	.byte	0x02, 0x4a
	.zero		1
	.zero		1


	//----- nvinfo : EIATTR_EXIT_INSTR_OFFSETS
	.align		4
        /*0058*/ 	.byte	0x04, 0x1c
        /*005a*/ 	.short	(.L_19 - .L_18)


	//   ....[0]....
.L_18:
        /*005c*/ 	.word	0x000000c0


	//   ....[1]....
        /*0060*/ 	.word	0x00000370


	//----- nvinfo : EIATTR_CRS_STACK_SIZE
	.align		4
.L_19:
        /*0064*/ 	.byte	0x04, 0x1e
        /*0066*/ 	.short	(.L_21 - .L_20)
.L_20:
        /*0068*/ 	.word	0x00000000


	//----- nvinfo : EIATTR_CBANK_PARAM_SIZE
	.align		4
.L_21:
        /*006c*/ 	.byte	0x03, 0x19
        /*006e*/ 	.short	0x0018


	//----- nvinfo : EIATTR_PARAM_CBANK
	.align		4
        /*0070*/ 	.byte	0x04, 0x0a
        /*0072*/ 	.short	(.L_23 - .L_22)
	.align		4
.L_22:
        /*0074*/ 	.word	index@(.nv.constant0.d_mag_grad_2d_real)
        /*0078*/ 	.short	0x0380
        /*007a*/ 	.short	0x0018


	//----- nvinfo : EIATTR_SW_WAR
	.align		4
.L_23:
        /*007c*/ 	.byte	0x04, 0x36
        /*007e*/ 	.short	(.L_25 - .L_24)
.L_24:
        /*0080*/ 	.word	0x00000008
.L_25:


//--------------------- .nv.callgraph             --------------------------
	.section	.nv.callgraph,"",@"SHT_CUDA_CALLGRAPH"
	.align	4
	.sectionentsize	8
	.align		4
        /*0000*/ 	.word	0x00000000
	.align		4
        /*0004*/ 	.word	0xffffffff
	.align		4
        /*0008*/ 	.word	0x00000000
	.align		4
        /*000c*/ 	.word	0xfffffffe
	.align		4
        /*0010*/ 	.word	0x00000000
	.align		4
        /*0014*/ 	.word	0xfffffffd
	.align		4
        /*0018*/ 	.word	0x00000000
	.align		4
        /*001c*/ 	.word	0xfffffffc


//--------------------- .text.d_mag_grad_2d_real  --------------------------
	.section	.text.d_mag_grad_2d_real,"ax",@progbits
	.align	128
        .global         d_mag_grad_2d_real
        .type           d_mag_grad_2d_real,@function
        .size           d_mag_grad_2d_real,(.L_x_5 - d_mag_grad_2d_real)
        .other          d_mag_grad_2d_real,@"STO_CUDA_ENTRY STV_DEFAULT"
d_mag_grad_2d_real:
.text.d_mag_grad_2d_real:
[----:B------:R-:W-:Y:S01]  /*0000*/  LDC R1, c[0x0][0x37c] ;  /* 0x0000df00ff017b82 */ /* 0x000fe20000000800 */
[----:B------:R-:W0:Y:S07]  /*0010*/  S2R R5, SR_TID.Y ;  /* 0x0000000000057919 */ /* 0x000e2e0000002200 */
[----:B------:R-:W1:Y:S01]  /*0020*/  LDC R3, c[0x0][0x360] ;  /* 0x0000d800ff037b82 */ /* 0x000e620000000800 */
[----:B------:R-:W2:Y:S01]  /*0030*/  LDCU.64 UR6, c[0x0][0x390] ;  /* 0x00007200ff0677ac */ /* 0x000ea20008000a00 */
[----:B------:R-:W1:Y:S06]  /*0040*/  S2R R2, SR_TID.X ;  /* 0x0000000000027919 */ /* 0x000e6c0000002100 */
[----:B------:R-:W0:Y:S08]  /*0050*/  S2UR UR5, SR_CTAID.Y ;  /* 0x00000000000579c3 */ /* 0x000e300000002600 */
[----:B------:R-:W0:Y:S08]  /*0060*/  LDC R0, c[0x0][0x364] ;  /* 0x0000d900ff007b82 */ /* 0x000e300000000800 */
[----:B------:R-:W1:Y:S01]  /*0070*/  S2UR UR4, SR_CTAID.X ;  /* 0x00000000000479c3 */ /* 0x000e620000002500 */
[----:B0-----:R-:W-:-:S05]  /*0080*/  IMAD R5, R0, UR5, R5 ;  /* 0x0000000500057c24 */ /* 0x001fca000f8e0205 */
[----:B--2---:R-:W-:Y:S01]  /*0090*/  ISETP.GE.U32.AND P0, PT, R5, UR7, PT ;  /* 0x0000000705007c0c */ /* 0x004fe2000bf06070 */
[----:B-1----:R-:W-:-:S05]  /*00a0*/  IMAD R2, R3, UR4, R2 ;  /* 0x0000000403027c24 */ /* 0x002fca000f8e0202 */
[----:B------:R-:W-:-:S13]  /*00b0*/  ISETP.GE.U32.OR P0, PT, R2, UR6, P0 ;  /* 0x0000000602007c0c */ /* 0x000fda0008706470 */
[----:B------:R-:W-:Y:S05]  /*00c0*/  @P0 EXIT ;  /* 0x000000000000094d */ /* 0x000fea0003800000 */
[----:B------:R-:W0:Y:S01]  /*00d0*/  LDCU.64 UR8, c[0x0][0x388] ;  /* 0x00007100ff0877ac */ /* 0x000e220008000a00 */
[C---:B------:R-:W-:Y:S01]  /*00e0*/  ISETP.NE.AND P1, PT, R5.reuse, RZ, PT ;  /* 0x000000ff0500720c */ /* 0x040fe20003f25270 */
[----:B------:R-:W-:Y:S01]  /*00f0*/  IMAD.MOV.U32 R3, RZ, RZ, RZ ;  /* 0x000000ffff037224 */ /* 0x000fe200078e00ff */
[----:B------:R-:W-:Y:S01]  /*0100*/  ISETP.NE.AND P0, PT, R2, RZ, PT ;  /* 0x000000ff0200720c */ /* 0x000fe20003f05270 */
[----:B------:R-:W1:Y:S01]  /*0110*/  LDCU.64 UR4, c[0x0][0x358] ;  /* 0x00006b00ff0477ac */ /* 0x000e620008000a00 */
[----:B------:R-:W-:-:S04]  /*0120*/  IMAD.WIDE.U32 R4, R5, UR6, R2 ;  /* 0x0000000605047c25 */ /* 0x000fc8000f8e0002 */
[C---:B------:R-:W-:Y:S01]  /*0130*/  IMAD.SHL.U32 R2, R4.reuse, 0x4, RZ ;  /* 0x0000000404027824 */ /* 0x040fe200078e00ff */
[----:B------:R-:W-:-:S04]  /*0140*/  SHF.L.U64.HI R10, R4, 0x2, R5 ;  /* 0x00000002040a7819 */ /* 0x000fc80000010205 */
[----:B------:R-:W-:-:S04]  /*0150*/  @P1 IADD3 R0, P2, PT, R4, -UR6, RZ ;  /* 0x8000000604001c10 */ /* 0x000fc8000ff5e0ff */
[----:B------:R-:W-:Y:S02]  /*0160*/  @P1 IADD3.X R5, PT, PT, R5, -0x1, RZ, P2, !PT ;  /* 0xffffffff05051810 */ /* 0x000fe400017fe4ff */
[----:B0-----:R-:W-:Y:S02]  /*0170*/  @P1 LEA R6, P3, R0, UR8, 0x2 ;  /* 0x0000000800061c11 */ /* 0x001fe4000f8610ff */
[----:B------:R-:W-:Y:S02]  /*0180*/  IADD3 R4, P2, PT, R2, UR8, RZ ;  /* 0x0000000802047c10 */ /* 0x000fe4000ff5e0ff */
[----:B------:R-:W-:Y:S02]  /*0190*/  @P1 LEA.HI.X R7, R0, UR9, R5, 0x2, P3 ;  /* 0x0000000900071c11 */ /* 0x000fe400098f1405 */
[----:B------:R-:W-:-:S03]  /*01a0*/  IADD3.X R5, PT, PT, R10, UR9, RZ, P2, !PT ;  /* 0x000000090a057c10 */ /* 0x000fc600097fe4ff */
[----:B-1----:R-:W2:Y:S04]  /*01b0*/  @P1 LDG.E R6, desc[UR4][R6.64] ;  /* 0x0000000406061981 */ /* 0x002ea8000c1e1900 */
[----:B------:R-:W2:Y:S04]  /*01c0*/  @P1 LDG.E R11, desc[UR4][R4.64] ;  /* 0x00000004040b1981 */ /* 0x000ea8000c1e1900 */
[----:B------:R-:W3:Y:S04]  /*01d0*/  @P0 LDG.E R3, desc[UR4][R4.64] ;  /* 0x0000000404030981 */ /* 0x000ee8000c1e1900 */
[----:B------:R-:W3:Y:S01]  /*01e0*/  @P0 LDG.E R8, desc[UR4][R4.64+-0x4] ;  /* 0xfffffc0404080981 */ /* 0x000ee2000c1e1900 */
[----:B------:R-:W-:-:S02]  /*01f0*/  HFMA2 R9, -RZ, RZ, 0, 0 ;  /* 0x00000000ff097431 */ /* 0x000fc400000001ff */
[----:B------:R-:W-:Y:S01]  /*0200*/  IMAD.MOV.U32 R0, RZ, RZ, RZ ;  /* 0x000000ffff007224 */ /* 0x000fe200078e00ff */
[----:B------:R-:W-:Y:S01]  /*0210*/  BSSY.RECONVERGENT B0, `(.L_x_0) ;  /* 0x0000011000007945 */ /* 0x000fe20003800200 */
[----:B--2---:R-:W-:-:S04]  /*0220*/  @P1 FADD R9, R11, -R6 ;  /* 0x800000060b091221 */ /* 0x004fc80000000000 */
[----:B------:R-:W-:Y:S01]  /*0230*/  FMUL R9, R9, R9 ;  /* 0x0000000909097220 */ /* 0x000fe20000400000 */
[----:B---3--:R-:W-:-:S04]  /*0240*/  @P0 FADD R0, R3, -R8 ;  /* 0x8000000803000221 */ /* 0x008fc80000000000 */
[----:B------:R-:W-:-:S04]  /*0250*/  FFMA R12, R0, R0, R9 ;  /* 0x00000000000c7223 */ /* 0x000fc80000000009 */
[----:B------:R0:W1:Y:S01]  /*0260*/  MUFU.RSQ R3, R12 ;  /* 0x0000000c00037308 */ /* 0x0000620000001400 */
[----:B------:R-:W-:-:S04]  /*0270*/  IADD3 R0, PT, PT, R12, -0xd000000, RZ ;  /* 0xf30000000c007810 */ /* 0x000fc80007ffe0ff */
[----:B------:R-:W-:-:S13]  /*0280*/  ISETP.GT.U32.AND P0, PT, R0, 0x727fffff, PT ;  /* 0x727fffff0000780c */ /* 0x000fda0003f04070 */
[----:B01----:R-:W-:Y:S05]  /*0290*/  @!P0 BRA `(.L_x_1) ;  /* 0x0000000000108947 */ /* 0x003fea0003800000 */
[----:B------:R-:W-:-:S07]  /*02a0*/  MOV R8, 0x2c0 ;  /* 0x000002c000087802 */ /* 0x000fce0000000f00 */
[----:B------:R-:W-:Y:S05]  /*02b0*/  CALL.REL.NOINC `($__internal_0_$__cuda_sm20_sqrt_rn_f32_slowpath) ;  /* 0x0000000000307944 */ /* 0x000fea0003c00000 */
[----:B------:R-:W-:Y:S01]  /*02c0*/  IMAD.MOV.U32 R5, RZ, RZ, R3 ;  /* 0x000000ffff057224 */ /* 0x000fe200078e0003 */
[----:B------:R-:W-:Y:S06]  /*02d0*/  BRA `(.L_x_2) ;  /* 0x0000000000107947 */ /* 0x000fec0003800000 */
.L_x_1:
[----:B------:R-:W-:Y:S01]  /*02e0*/  FMUL.FTZ R5, R12, R3 ;  /* 0x000000030c057220 */ /* 0x000fe20000410000 */
[----:B------:R-:W-:-:S03]  /*02f0*/  FMUL.FTZ R3, R3, 0.5 ;  /* 0x3f00000003037820 */ /* 0x000fc60000410000 */
[----:B------:R-:W-:-:S04]  /*0300*/  FFMA R0, -R5, R5, R12 ;  /* 0x0000000505007223 */ /* 0x000fc8000000010c */
[----:B------:R-:W-:-:S07]  /*0310*/  FFMA R5, R0, R3, R5 ;  /* 0x0000000300057223 */ /* 0x000fce0000000005 */
.L_x_2:
[----:B------:R-:W-:Y:S05]  /*0320*/  BSYNC.RECONVERGENT B0 ;  /* 0x0000000000007941 */ /* 0x000fea0003800200 */
.L_x_0:
[----:B------:R-:W0:Y:S02]  /*0330*/  LDCU.64 UR6, c[0x0][0x380] ;  /* 0x00007000ff0677ac */ /* 0x000e240008000a00 */
[----:B0-----:R-:W-:-:S04]  /*0340*/  IADD3 R2, P0, PT, R2, UR6, RZ ;  /* 0x0000000602027c10 */ /* 0x001fc8000ff1e0ff */
[----:B------:R-:W-:-:S05]  /*0350*/  IADD3.X R3, PT, PT, R10, UR7, RZ, P0, !PT ;  /* 0x000000070a037c10 */ /* 0x000fca00087fe4ff */
[----:B------:R-:W-:Y:S01]  /*0360*/  STG.E desc[UR4][R2.64], R5 ;  /* 0x0000000502007986 */ /* 0x000fe2000c101904 */
[----:B------:R-:W-:Y:S05]  /*0370*/  EXIT ;  /* 0x000000000000794d */ /* 0x000fea0003800000 */
        .weak           $__internal_0_$__cuda_sm20_sqrt_rn_f32_slowpath
        .type           $__internal_0_$__cuda_sm20_sqrt_rn_f32_slowpath,@function
        .size           $__internal_0_$__cuda_sm20_sqrt_rn_f32_slowpath,(.L_x_5 - $__internal_0_$__cuda_sm20_sqrt_rn_f32_slowpath)
$__internal_0_$__cuda_sm20_sqrt_rn_f32_slowpath:
[----:B------:R-:W-:-:S13]  /*0380*/  LOP3.LUT P0, RZ, R12, 0x7fffffff, RZ, 0xc0, !PT ;  /* 0x7fffffff0cff7812 */ /* 0x000fda000780c0ff */
[----:B------:R-:W-:Y:S01]  /*0390*/  @!P0 MOV R3, R12 ;  /* 0x0000000c00038202 */ /* 0x000fe20000000f00 */
[----:B------:R-:W-:Y:S06]  /*03a0*/  @!P0 BRA `(.L_x_3) ;  /* 0x0000000000448947 */ /* 0x000fec0003800000 */
[----:B------:R-:W-:Y:S01]  /*03b0*/  FSETP.GEU.FTZ.AND P0, PT, R12, RZ, PT ;  /* 0x000000ff0c00720b */ /* 0x000fe20003f1e000 */
[----:B------:R-:W-:-:S12]  /*03c0*/  IMAD.MOV.U32 R0, RZ, RZ, R12 ;  /* 0x000000ffff007224 */ /* 0x000fd800078e000c */
[----:B------:R-:W-:Y:S01]  /*03d0*/  @!P0 MOV R3, 0x7fffffff ;  /* 0x7fffffff00038802 */ /* 0x000fe20000000f00 */
[----:B------:R-:W-:Y:S06]  /*03e0*/  @!P0 BRA `(.L_x_3) ;  /* 0x0000000000348947 */ /* 0x000fec0003800000 */
[----:B------:R-:W-:-:S13]  /*03f0*/  FSETP.GTU.FTZ.AND P0, PT, |R0|, +INF , PT ;  /* 0x7f8000000000780b */ /* 0x000fda0003f1c200 */
[----:B------:R-:W-:Y:S01]  /*0400*/  @P0 FADD.FTZ R3, R0, 1 ;  /* 0x3f80000000030421 */ /* 0x000fe20000010000 */
[----:B------:R-:W-:Y:S06]  /*0410*/  @P0 BRA `(.L_x_3) ;  /* 0x0000000000280947 */ /* 0x000fec0003800000 */
[----:B------:R-:W-:-:S13]  /*0420*/  FSETP.NEU.FTZ.AND P0, PT, |R0|, +INF , PT ;  /* 0x7f8000000000780b */ /* 0x000fda0003f1d200 */
[----:B------:R-:W-:-:S04]  /*0430*/  @P0 FFMA R4, R0, 1.84467440737095516160e+19, RZ ;  /* 0x5f80000000040823 */ /* 0x000fc800000000ff */
[----:B------:R-:W0:Y:S02]  /*0440*/  @P0 MUFU.RSQ R3, R4 ;  /* 0x0000000400030308 */ /* 0x000e240000001400 */
[----:B0-----:R-:W-:Y:S01]  /*0450*/  @P0 FMUL.FTZ R5, R4, R3 ;  /* 0x0000000304050220 */ /* 0x001fe20000410000 */
[----:B------:R-:W-:Y:S01]  /*0460*/  @P0 FMUL.FTZ R7, R3, 0.5 ;  /* 0x3f00000003070820 */ /* 0x000fe20000410000 */
[----:B------:R-:W-:Y:S02]  /*0470*/  @!P0 IMAD.MOV.U32 R3, RZ, RZ, R0 ;  /* 0x000000ffff038224 */ /* 0x000fe400078e0000 */
[----:B------:R-:W-:-:S04]  /*0480*/  @P0 FADD.FTZ R6, -R5, -RZ ;  /* 0x800000ff05060221 */ /* 0x000fc80000010100 */
[----:B------:R-:W-:-:S04]  /*0490*/  @P0 FFMA R6, R5, R6, R4 ;  /* 0x0000000605060223 */ /* 0x000fc80000000004 */
[----:B------:R-:W-:-:S04]  /*04a0*/  @P0 FFMA R6, R6, R7, R5 ;  /* 0x0000000706060223 */ /* 0x000fc80000000005 */
[----:B------:R-:W-:-:S07]  /*04b0*/  @P0 FMUL.FTZ R3, R6, 2.3283064365386962891e-10 ;  /* 0x2f80000006030820 */ /* 0x000fce0000410000 */
.L_x_3:
[----:B------:R-:W-:Y:S01]  /*04c0*/  HFMA2 R5, -RZ, RZ, 0, 0 ;  /* 0x00000000ff057431 */ /* 0x000fe200000001ff */
[----:B------:R-:W-:-:S04]  /*04d0*/  MOV R4, R8 ;  /* 0x0000000800047202 */ /* 0x000fc80000000f00 */
[----:B------:R-:W-:Y:S05]  /*04e0*/  RET.REL.NODEC R4 `(d_mag_grad_2d_real) ;  /* 0xfffffff804c47950 */ /* 0x000fea0003c3ffff */
.L_x_4:
[----:B------:R-:W-:-:S00]  /*04f0*/  BRA `(.L_x_4) ;  /* 0xfffffffc00fc7947 */ /* 0x000fc0000383ffff */
[----:B------:R-:W-:-:S00]  /*0500*/  NOP ;  /* 0x0000000000007918 */ /* 0x000fc00000000000 */
[----:B------:R-:W-:-:S00]  /*0510*/  NOP ;  /* 0x0000000000007918 */ /* 0x000fc00000000000 */
[----:B------:R-:W-:-:S00]  /*0520*/  NOP ;  /* 0x0000000000007918 */ /* 0x000fc00000000000 */
[----:B------:R-:W-:-:S00]  /*0530*/  NOP ;  /* 0x0000000000007918 */ /* 0x000fc00000000000 */
[----:B------:R-:W-:-:S00]  /*0540*/  NOP ;  /* 0x0000000000007918 */ /* 0x000fc00000000000 */
[----:B------:R-:W-:-:S00]  /*0550*/  NOP ;  /* 0x0000000000007918 */ /* 0x000fc00000000000 */
[----:B------:R-:W-:-:S00]  /*0560*/  NOP ;  /* 0x0000000000007918 */ /* 0x000fc00000000000 */
[----:B------:R-:W-:-:S00]  /*0570*/  NOP ;  /* 0x0000000000007918 */ /* 0x000fc00000000000 */
.L_x_5:


//--------------------- .nv.shared.reserved.0     --------------------------
	.section	.nv.shared.reserved.0,"aw",@nobits
	.weak		__nv_reservedSMEM_offset_0_alias
	.size		__nv_reservedSMEM_offset_0_alias, 0, 64
	.other		__nv_reservedSMEM_offset_0_alias,@"STO_CUDA_RESERVED_SHARED STV_DEFAULT"
__nv_reservedSMEM_offset_0_alias:
	.zero		0
	.zero		64


//--------------------- .nv.constant0.d_mag_grad_2d_real --------------------------
	.section	.nv.constant0.d_mag_grad_2d_real,"a",@progbits
	.sectionflags	@""
	.align	4
.nv.constant0.d_mag_grad_2d_real:
	.zero		920


//--------------------- SYMBOLS --------------------------

	.type		.nv.reservedSmem.offset0,@object
	.size		.nv.reservedSmem.offset0,0x4
